//
// Generated by NVIDIA NVVM Compiler
//
// Compiler Build ID: CL-36424714
// Cuda compilation tools, release 13.0, V13.0.88
// Based on NVVM 20.0.0
//

.version 9.0
.target sm_100
.address_size 64


.func  (.param .b32 func_retval0) _Z3GCDPiS_(
	.param .b64 _Z3GCDPiS__param_0,
	.param .b64 _Z3GCDPiS__param_1
)
{
	.local .align 4 .b8 	__local_depot0[4];
	.reg .b64 	%SP;
	.reg .b64 	%SPL;
	.reg .pred 	%p<2>;
	.reg .b32 	%r<9>;
	.reg .b64 	%rd<6>;

	mov.u64 	%SPL, __local_depot0;
	cvta.local.u64 	%SP, %SPL;
	ld.param.u64 	%rd1, [_Z3GCDPiS__param_0];
	ld.param.u64 	%rd2, [_Z3GCDPiS__param_1];
	cvta.to.local.u64 	%rd3, %rd1;
	ld.local.u32 	%r1, [%rd3];
	setp.ne.s32 	%p1, %r1, 0;
	@%p1 bra 	$L__BB0_2;
	ld.u32 	%r8, [%rd2];
	bra.uni 	$L__BB0_3;
$L__BB0_2:
	add.u64 	%rd4, %SP, 0;
	add.u64 	%rd5, %SPL, 0;
	ld.u32 	%r5, [%rd2];
	rem.s32 	%r6, %r5, %r1;
	st.local.u32 	[%rd5], %r6;
	{ // callseq 0, 0
	.param .b64 param0;
	st.param.b64 	[param0], %rd4;
	.param .b64 param1;
	st.param.b64 	[param1], %rd1;
	.param .b32 retval0;
	call.uni (retval0), 
	_Z3GCDPiS_, 
	(
	param0, 
	param1
	);
	ld.param.b32 	%r8, [retval0];
	} // callseq 0
$L__BB0_3:
	st.param.b32 	[func_retval0], %r8;
	ret;

}
	// .globl	_Z6kernelPiS_S_
.visible .entry _Z6kernelPiS_S_(
	.param .u64 .ptr .align 1 _Z6kernelPiS_S__param_0,
	.param .u64 .ptr .align 1 _Z6kernelPiS_S__param_1,
	.param .u64 .ptr .align 1 _Z6kernelPiS_S__param_2
)
{
	.local .align 4 .b8 	__local_depot1[4];
	.reg .b64 	%SP;
	.reg .b64 	%SPL;
	.reg .pred 	%p<28>;
	.reg .b32 	%r<66>;
	.reg .b32 	%f<8>;
	.reg .b64 	%rd<12>;

	mov.u64 	%SPL, __local_depot1;
	cvta.local.u64 	%SP, %SPL;
	ld.param.u64 	%rd1, [_Z6kernelPiS_S__param_0];
	ld.param.u64 	%rd2, [_Z6kernelPiS_S__param_1];
	ld.param.u64 	%rd3, [_Z6kernelPiS_S__param_2];
	cvta.to.global.u64 	%rd4, %rd1;
	add.u64 	%rd5, %SP, 0;
	add.u64 	%rd6, %SPL, 0;
	mov.u32 	%r27, %ctaid.x;
	mov.u32 	%r28, %ntid.x;
	mov.u32 	%r29, %tid.x;
	mad.lo.s32 	%r1, %r27, %r28, %r29;
	mov.u32 	%r30, %ctaid.y;
	mov.u32 	%r31, %ntid.y;
	mov.u32 	%r32, %tid.y;
	mad.lo.s32 	%r2, %r30, %r31, %r32;
	sub.s32 	%r3, %r1, %r2;
	st.local.u32 	[%rd6], %r3;
	cvt.rn.f32.s32 	%f2, %r1;
	ld.global.u32 	%r4, [%rd4];
	cvt.rn.f32.s32 	%f3, %r4;
	lg2.approx.f32 	%f4, %f3;
	mul.f32 	%f5, %f4, 0f3F000000;
	ex2.approx.f32 	%f6, %f5;
	add.f32 	%f1, %f6, 0f3F800000;
	setp.gtu.f32 	%p3, %f1, %f2;
	@%p3 bra 	$L__BB1_14;
	cvt.rn.f32.u32 	%f7, %r2;
	setp.gtu.f32 	%p4, %f1, %f7;
	setp.lt.s32 	%p5, %r3, 2;
	or.pred  	%p6, %p4, %p5;
	setp.ge.s32 	%p7, %r1, %r4;
	or.pred  	%p8, %p6, %p7;
	setp.ge.s32 	%p9, %r2, %r4;
	or.pred  	%p10, %p8, %p9;
	@%p10 bra 	$L__BB1_14;
	rem.u32 	%r33, 2, %r4;
	setp.eq.s32 	%p11, %r33, %r2;
	selp.u32 	%r34, 1, 0, %p11;
	xor.b32  	%r35, %r33, %r34;
	setp.eq.s32 	%p12, %r35, %r1;
	@%p12 bra 	$L__BB1_14;
	{ // callseq 1, 0
	.param .b64 param0;
	st.param.b64 	[param0], %rd5;
	.param .b64 param1;
	st.param.b64 	[param1], %rd1;
	.param .b32 retval0;
	call.uni (retval0), 
	_Z3GCDPiS_, 
	(
	param0, 
	param1
	);
	ld.param.b32 	%r36, [retval0];
	} // callseq 1
	setp.lt.s32 	%p14, %r36, 3;
	mov.pred 	%p27, -1;
	@%p14 bra 	$L__BB1_12;
	add.s32 	%r6, %r36, -2;
	add.s32 	%r40, %r36, -3;
	and.b32  	%r7, %r6, 3;
	setp.lt.u32 	%p15, %r40, 3;
	mov.b32 	%r64, 2;
	mov.b32 	%r65, 0;
	@%p15 bra 	$L__BB1_8;
	and.b32  	%r43, %r6, -4;
	neg.s32 	%r56, %r43;
	mov.b32 	%r65, 0;
	mov.b32 	%r57, 5;
$L__BB1_6:
	add.s32 	%r44, %r57, -3;
	rem.u32 	%r45, %r36, %r44;
	setp.eq.s32 	%p16, %r45, 0;
	add.s32 	%r46, %r57, -2;
	rem.u32 	%r47, %r36, %r46;
	setp.eq.s32 	%p17, %r47, 0;
	add.s32 	%r48, %r57, -1;
	rem.u32 	%r49, %r36, %r48;
	setp.eq.s32 	%p18, %r49, 0;
	rem.u32 	%r50, %r36, %r57;
	setp.eq.s32 	%p19, %r50, 0;
	selp.b32 	%r51, 1, %r65, %p19;
	selp.b32 	%r52, 1, %r51, %p18;
	selp.b32 	%r53, 1, %r52, %p17;
	selp.b32 	%r65, 1, %r53, %p16;
	add.s32 	%r57, %r57, 4;
	add.s32 	%r56, %r56, 4;
	setp.ne.s32 	%p20, %r56, 0;
	@%p20 bra 	$L__BB1_6;
	add.s32 	%r64, %r57, -3;
$L__BB1_8:
	setp.eq.s32 	%p21, %r7, 0;
	@%p21 bra 	$L__BB1_11;
	neg.s32 	%r62, %r7;
$L__BB1_10:
	.pragma "nounroll";
	rem.u32 	%r54, %r36, %r64;
	setp.eq.s32 	%p22, %r54, 0;
	selp.b32 	%r65, 1, %r65, %p22;
	add.s32 	%r64, %r64, 1;
	add.s32 	%r62, %r62, 1;
	setp.ne.s32 	%p23, %r62, 0;
	@%p23 bra 	$L__BB1_10;
$L__BB1_11:
	setp.eq.s32 	%p27, %r65, 0;
$L__BB1_12:
	setp.eq.s32 	%p24, %r36, 1;
	not.pred 	%p25, %p27;
	or.pred  	%p26, %p24, %p25;
	@%p26 bra 	$L__BB1_14;
	cvta.to.global.u64 	%rd8, %rd3;
	ld.global.u32 	%r55, [%rd8];
	cvta.to.global.u64 	%rd9, %rd2;
	mul.wide.s32 	%rd10, %r55, 4;
	add.s64 	%rd11, %rd9, %rd10;
	st.global.u32 	[%rd11], %r36;
$L__BB1_14:
	ret;

}


// ===== COMPILED SASS (sm_100) =====

	.target	sm_100

	.elftype	@"ET_EXEC"


//--------------------- .note.nv.tkinfo           --------------------------
	.section	.note.nv.tkinfo,"",@"SHT_NOTE"
	.sectionflags	@"SHF_NOTE_NV_TKINFO"
	.tkinfo
        /*0018*/ 	.word	0x00000002
        /*0030*/ 	.string	""
        /*0030*/ 	.string	"ptxas"
        /*0030*/ 	.string	"Cuda compilation tools, release 13.0, V13.0.88"
        /*0030*/ 	.string	"Build cuda_13.0.r13.0/compiler.36424714_0"
        /*0030*/ 	.string	"-arch sm_100 -m 64 "



//--------------------- .note.nv.cuinfo           --------------------------
	.section	.note.nv.cuinfo,"",@"SHT_NOTE"
	.sectionflags	@"SHF_NOTE_NV_CUINFO"
        /*0018*/ 	.short	0x0002
        /*001a*/ 	.short	0x0064
        /*001c*/ 	.short	0x0082
	.zero		2


//--------------------- .nv.info                  --------------------------
	.section	.nv.info,"",@"SHT_CUDA_INFO"
	.align	4


	//----- nvinfo : EIATTR_REGCOUNT
	.align		4
        /*0000*/ 	.byte	0x04, 0x2f
        /*0002*/ 	.short	(.L_1 - .L_0)
	.align		4
.L_0:
        /*0004*/ 	.word	index@(_Z6kernelPiS_S_)
        /*0008*/ 	.word	0x0000001e


	//----- nvinfo : EIATTR_FRAME_SIZE
	.align		4
.L_1:
        /*000c*/ 	.byte	0x04, 0x11
        /*000e*/ 	.short	(.L_3 - .L_2)
	.align		4
.L_2:
        /*0010*/ 	.word	index@($_Z6kernelPiS_S_$_Z3GCDPiS_)
        /*0014*/ 	.word	0x00000008


	//----- nvinfo : EIATTR_FRAME_SIZE
	.align		4
.L_3:
        /*0018*/ 	.byte	0x04, 0x11
        /*001a*/ 	.short	(.L_5 - .L_4)
	.align		4
.L_4:
        /*001c*/ 	.word	index@(_Z6kernelPiS_S_)
        /*0020*/ 	.word	0x00000008


	//----- nvinfo : EIATTR_MIN_STACK_SIZE
	.align		4
.L_5:
        /*0024*/ 	.byte	0x04, 0x12
        /*0026*/ 	.short	(.L_7 - .L_6)
	.align		4
.L_6:
        /*0028*/ 	.word	index@(_Z6kernelPiS_S_)
        /*002c*/ 	.word	0x00000008
.L_7:


//--------------------- .nv.compat                --------------------------
	.section	.nv.compat,"",@"SHT_CUDA_COMPAT_INFO"
	.align	4
        /*0000*/ 	.byte	0x02, 0x09, 0x00, 0x00, 0x02, 0x02, 0x01, 0x00, 0x02, 0x05, 0x05, 0x00, 0x03, 0x07, 0x01, 0x01
        /*0010*/ 	.byte	0x02, 0x03, 0x00, 0x00, 0x02, 0x06, 0x01, 0x00, 0x04, 0x0b, 0x08, 0x00, 0x01, 0x00, 0x00, 0x00
        /*0020*/ 	.byte	0x00, 0x00, 0x00, 0x00


//--------------------- .nv.info._Z6kernelPiS_S_  --------------------------
	.section	.nv.info._Z6kernelPiS_S_,"",@"SHT_CUDA_INFO"
	.sectionflags	@""
	.align	4


	//----- nvinfo : EIATTR_CUDA_API_VERSION
	.align		4
        /*0000*/ 	.byte	0x04, 0x37
        /*0002*/ 	.short	(.L_9 - .L_8)
.L_8:
        /*0004*/ 	.word	0x00000082


	//----- nvinfo : EIATTR_KPARAM_INFO
	.align		4
.L_9:
        /*0008*/ 	.byte	0x04, 0x17
        /*000a*/ 	.short	(.L_11 - .L_10)
.L_10:
        /*000c*/ 	.word	0x00000000
        /*0010*/ 	.short	0x0002
        /*0012*/ 	.short	0x0010
        /*0014*/ 	.byte	0x00, 0xf5, 0x21, 0x00


	//----- nvinfo : EIATTR_KPARAM_INFO
	.align		4
.L_11:
        /*0018*/ 	.byte	0x04, 0x17
        /*001a*/ 	.short	(.L_13 - .L_12)
.L_12:
        /*001c*/ 	.word	0x00000000
        /*0020*/ 	.short	0x0001
        /*0022*/ 	.short	0x0008
        /*0024*/ 	.byte	0x00, 0xf5, 0x21, 0x00


	//----- nvinfo : EIATTR_KPARAM_INFO
	.align		4
.L_13:
        /*0028*/ 	.byte	0x04, 0x17
        /*002a*/ 	.short	(.L_15 - .L_14)
.L_14:
        /*002c*/ 	.word	0x00000000
        /*0030*/ 	.short	0x0000
        /*0032*/ 	.short	0x0000
        /*0034*/ 	.byte	0x00, 0xf5, 0x21, 0x00


	//----- nvinfo : EIATTR_SPARSE_MMA_MASK
	.align		4
.L_15:
        /*0038*/ 	.byte	0x03, 0x50
        /*003a*/ 	.short	0x0000


	//----- nvinfo : EIATTR_MAXREG_COUNT
	.align		4
        /*003c*/ 	.byte	0x03, 0x1b
        /*003e*/ 	.short	0x00ff


	//----- nvinfo : EIATTR_MERCURY_ISA_VERSION
	.align		4
        /*0040*/ 	.byte	0x03, 0x5f
        /*0042*/ 	.short	0x0101


	//----- nvinfo : EIATTR_VRC_CTA_INIT_COUNT
	.align		4
        /*0044*/ 	.byte	0x02, 0x4a
	.zero		1
	.zero		1


	//----- nvinfo : EIATTR_EXIT_INSTR_OFFSETS
	.align		4
        /*0048*/ 	.byte	0x04, 0x1c
        /*004a*/ 	.short	(.L_17 - .L_16)


	//   ....[0]....
.L_16:
        /*004c*/ 	.word	0x00000200


	//   ....[1]....
        /*0050*/ 	.word	0x00000260


	//   ....[2]....
        /*0054*/ 	.word	0x000003c0


	//   ....[3]....
        /*0058*/ 	.word	0x00000c90


	//   ....[4]....
        /*005c*/ 	.word	0x00000cf0


	//----- nvinfo : EIATTR_CRS_STACK_SIZE
	.align		4
.L_17:
        /*0060*/ 	.byte	0x04, 0x1e
        /*0062*/ 	.short	(.L_19 - .L_18)
.L_18:
        /*0064*/ 	.word	0x00000000


	//----- nvinfo : EIATTR_CBANK_PARAM_SIZE
	.align		4
.L_19:
        /*0068*/ 	.byte	0x03, 0x19
        /*006a*/ 	.short	0x0018


	//----- nvinfo : EIATTR_PARAM_CBANK
	.align		4
        /*006c*/ 	.byte	0x04, 0x0a
        /*006e*/ 	.short	(.L_21 - .L_20)
	.align		4
.L_20:
        /*0070*/ 	.word	index@(.nv.constant0._Z6kernelPiS_S_)
        /*0074*/ 	.short	0x0380
        /*0076*/ 	.short	0x0018


	//----- nvinfo : EIATTR_SW_WAR
	.align		4
.L_21:
        /*0078*/ 	.byte	0x04, 0x36
        /*007a*/ 	.short	(.L_23 - .L_22)
.L_22:
        /*007c*/ 	.word	0x00000008
.L_23:


//--------------------- .nv.callgraph             --------------------------
	.section	.nv.callgraph,"",@"SHT_CUDA_CALLGRAPH"
	.align	4
	.sectionentsize	8
	.align		4
        /*0000*/ 	.word	0x00000000
	.align		4
        /*0004*/ 	.word	0xffffffff
	.align		4
        /*0008*/ 	.word	0x00000000
	.align		4
        /*000c*/ 	.word	0xfffffffe
	.align		4
        /*0010*/ 	.word	0x00000000
	.align		4
        /*0014*/ 	.word	0xfffffffd
	.align		4
        /*0018*/ 	.word	0x00000000
	.align		4
        /*001c*/ 	.word	0xfffffffc


//--------------------- .text._Z6kernelPiS_S_     --------------------------
	.section	.text._Z6kernelPiS_S_,"ax",@progbits
	.align	128
        .global         _Z6kernelPiS_S_
        .type           _Z6kernelPiS_S_,@function
        .size           _Z6kernelPiS_S_,(.L_x_13 - _Z6kernelPiS_S_)
        .other          _Z6kernelPiS_S_,@"STO_CUDA_ENTRY STV_DEFAULT"
_Z6kernelPiS_S_:
.text._Z6kernelPiS_S_:
[----:B------:R-:W0:Y:S08]  /*0000*/  LDC R1, c[0x0][0x37c] ;  /* 0x0000df00ff017b82 */ /* 0x000e300000000800 */
[----:B------:R-:W1:Y:S01]  /*0010*/  LDC.64 R2, c[0x0][0x380] ;  /* 0x0000e000ff027b82 */ /* 0x000e620000000a00 */
[----:B------:R-:W1:Y:S01]  /*0020*/  LDCU.64 UR36, c[0x0][0x358] ;  /* 0x00006b00ff2477ac */ /* 0x000e620008000a00 */
[----:B0-----:R-:W-:Y:S01]  /*0030*/  VIADD R1, R1, 0xfffffff8 ;  /* 0xfffffff801017836 */ /* 0x001fe20000000000 */
[----:B-1----:R0:W2:Y:S01]  /*0040*/  LDG.E R8, desc[UR36][R2.64] ;  /* 0x0000002402087981 */ /* 0x0020a2000c1e1900 */
[----:B------:R-:W1:Y:S04]  /*0050*/  LDCU UR5, c[0x0][0x2fc] ;  /* 0x00005f80ff0577ac */ /* 0x000e680008000800 */
[----:B------:R-:W3:Y:S01]  /*0060*/  S2UR UR6, SR_CTAID.X ;  /* 0x00000000000679c3 */ /* 0x000ee20000002500 */
[----:B------:R-:W3:Y:S01]  /*0070*/  S2R R5, SR_TID.X ;  /* 0x0000000000057919 */ /* 0x000ee20000002100 */
[----:B------:R-:W4:Y:S06]  /*0080*/  LDCU UR4, c[0x0][0x2f8] ;  /* 0x00005f00ff0477ac */ /* 0x000f2c0008000800 */
[----:B------:R-:W3:Y:S01]  /*0090*/  LDC R6, c[0x0][0x360] ;  /* 0x0000d800ff067b82 */ /* 0x000ee20000000800 */
[----:B0-----:R-:W0:Y:S07]  /*00a0*/  S2R R2, SR_TID.Y ;  /* 0x0000000000027919 */ /* 0x001e2e0000002200 */
[----:B------:R-:W0:Y:S08]  /*00b0*/  S2UR UR7, SR_CTAID.Y ;  /* 0x00000000000779c3 */ /* 0x000e300000002600 */
[----:B------:R-:W0:Y:S01]  /*00c0*/  LDC R7, c[0x0][0x364] ;  /* 0x0000d900ff077b82 */ /* 0x000e220000000800 */
[----:B---3--:R-:W-:-:S02]  /*00d0*/  IMAD R6, R6, UR6, R5 ;  /* 0x0000000606067c24 */ /* 0x008fc4000f8e0205 */
[----:B0-----:R-:W-:Y:S01]  /*00e0*/  IMAD R7, R7, UR7, R2 ;  /* 0x0000000707077c24 */ /* 0x001fe2000f8e0202 */
[----:B--2---:R-:W-:-:S04]  /*00f0*/  I2FP.F32.S32 R0, R8 ;  /* 0x0000000800007245 */ /* 0x004fc80000201400 */
[----:B------:R-:W-:-:S13]  /*0100*/  FSETP.GEU.AND P0, PT, |R0|, 1.175494350822287508e-38, PT ;  /* 0x008000000000780b */ /* 0x000fda0003f0e200 */
[----:B------:R-:W-:-:S04]  /*0110*/  @!P0 FMUL R0, R0, 16777216 ;  /* 0x4b80000000008820 */ /* 0x000fc80000400000 */
[----:B------:R-:W0:Y:S02]  /*0120*/  MUFU.LG2 R4, R0 ;  /* 0x0000000000047308 */ /* 0x000e240000000c00 */
[----:B0-----:R-:W-:-:S04]  /*0130*/  @!P0 FADD R4, R4, -24 ;  /* 0xc1c0000004048421 */ /* 0x001fc80000000000 */
[----:B------:R-:W-:Y:S01]  /*0140*/  FMUL R9, R4, 0.5 ;  /* 0x3f00000004097820 */ /* 0x000fe20000400000 */
[----:B----4-:R-:W-:-:S04]  /*0150*/  IADD3 R4, P1, PT, R1, UR4, RZ ;  /* 0x0000000401047c10 */ /* 0x010fc8000ff3e0ff */
[----:B------:R-:W-:Y:S01]  /*0160*/  FSETP.GEU.AND P0, PT, R9, -126, PT ;  /* 0xc2fc00000900780b */ /* 0x000fe20003f0e000 */
[----:B-1----:R-:W-:-:S12]  /*0170*/  IMAD.X R5, RZ, RZ, UR5, P1 ;  /* 0x00000005ff057e24 */ /* 0x002fd800088e06ff */
[----:B------:R-:W-:-:S04]  /*0180*/  @!P0 FMUL R9, R9, 0.5 ;  /* 0x3f00000009098820 */ /* 0x000fc80000400000 */
[----:B------:R-:W0:Y:S02]  /*0190*/  MUFU.EX2 R0, R9 ;  /* 0x0000000900007308 */ /* 0x000e240000000800 */
[----:B0-----:R-:W-:-:S04]  /*01a0*/  @!P0 FMUL R0, R0, R0 ;  /* 0x0000000000008220 */ /* 0x001fc80000400000 */
[----:B------:R-:W-:Y:S01]  /*01b0*/  FADD R3, R0, 1 ;  /* 0x3f80000000037421 */ /* 0x000fe20000000000 */
[----:B------:R-:W-:-:S04]  /*01c0*/  I2FP.F32.S32 R0, R6 ;  /* 0x0000000600007245 */ /* 0x000fc80000201400 */
[----:B------:R-:W-:Y:S01]  /*01d0*/  FSETP.GTU.AND P0, PT, R3, R0, PT ;  /* 0x000000000300720b */ /* 0x000fe20003f0c000 */
[----:B------:R-:W-:-:S05]  /*01e0*/  IMAD.IADD R0, R6, 0x1, -R7 ;  /* 0x0000000106007824 */ /* 0x000fca00078e0a07 */
[----:B------:R0:W-:Y:S07]  /*01f0*/  STL [R1], R0 ;  /* 0x0000000001007387 */ /* 0x0001ee0000100800 */
[----:B------:R-:W-:Y:S05]  /*0200*/  @P0 EXIT ;  /* 0x000000000000094d */ /* 0x000fea0003800000 */
[----:B------:R-:W-:Y:S02]  /*0210*/  ISETP.GE.AND P0, PT, R0, 0x2, PT ;  /* 0x000000020000780c */ /* 0x000fe40003f06270 */
[----:B0-----:R-:W-:-:S04]  /*0220*/  I2FP.F32.U32 R0, R7 ;  /* 0x0000000700007245 */ /* 0x001fc80000201000 */
[----:B------:R-:W-:-:S04]  /*0230*/  FSETP.GTU.OR P0, PT, R3, R0, !P0 ;  /* 0x000000000300720b */ /* 0x000fc8000470c400 */
[----:B------:R-:W-:-:S04]  /*0240*/  ISETP.GE.OR P0, PT, R6, R8, P0 ;  /* 0x000000080600720c */ /* 0x000fc80000706670 */
[----:B------:R-:W-:-:S13]  /*0250*/  ISETP.GE.OR P0, PT, R7, R8, P0 ;  /* 0x000000080700720c */ /* 0x000fda0000706670 */
[----:B------:R-:W-:Y:S05]  /*0260*/  @P0 EXIT ;  /* 0x000000000000094d */ /* 0x000fea0003800000 */
[----:B------:R-:W0:Y:S01]  /*0270*/  I2F.U32.RP R0, R8 ;  /* 0x0000000800007306 */ /* 0x000e220000209000 */
[----:B------:R-:W-:Y:S01]  /*0280*/  IMAD.MOV R9, RZ, RZ, -R8 ;  /* 0x000000ffff097224 */ /* 0x000fe200078e0a08 */
[----:B------:R-:W-:-:S06]  /*0290*/  ISETP.NE.U32.AND P1, PT, R8, RZ, PT ;  /* 0x000000ff0800720c */ /* 0x000fcc0003f25070 */
[----:B0-----:R-:W0:Y:S02]  /*02a0*/  MUFU.RCP R0, R0 ;  /* 0x0000000000007308 */ /* 0x001e240000001000 */
[----:B0-----:R-:W-:-:S06]  /*02b0*/  IADD3 R2, PT, PT, R0, 0xffffffe, RZ ;  /* 0x0ffffffe00027810 */ /* 0x001fcc0007ffe0ff */
[----:B------:R0:W1:Y:S02]  /*02c0*/  F2I.FTZ.U32.TRUNC.NTZ R3, R2 ;  /* 0x0000000200037305 */ /* 0x000064000021f000 */
[----:B0-----:R-:W-:Y:S02]  /*02d0*/  IMAD.MOV.U32 R2, RZ, RZ, RZ ;  /* 0x000000ffff027224 */ /* 0x001fe400078e00ff */
[----:B-1----:R-:W-:-:S04]  /*02e0*/  IMAD R9, R9, R3, RZ ;  /* 0x0000000309097224 */ /* 0x002fc800078e02ff */
[----:B------:R-:W-:-:S06]  /*02f0*/  IMAD.HI.U32 R3, R3, R9, R2 ;  /* 0x0000000903037227 */ /* 0x000fcc00078e0002 */
[----:B------:R-:W-:-:S04]  /*0300*/  IMAD.HI.U32 R3, R3, 0x2, RZ ;  /* 0x0000000203037827 */ /* 0x000fc800078e00ff */
[----:B------:R-:W-:-:S04]  /*0310*/  IMAD.MOV R3, RZ, RZ, -R3 ;  /* 0x000000ffff037224 */ /* 0x000fc800078e0a03 */
[----:B------:R-:W-:-:S05]  /*0320*/  IMAD R3, R8, R3, 0x2 ;  /* 0x0000000208037424 */ /* 0x000fca00078e0203 */
[----:B------:R-:W-:-:S13]  /*0330*/  ISETP.GE.U32.AND P0, PT, R3, R8, PT ;  /* 0x000000080300720c */ /* 0x000fda0003f06070 */
[----:B------:R-:W-:-:S04]  /*0340*/  @P0 IADD3 R3, PT, PT, -R8, R3, RZ ;  /* 0x0000000308030210 */ /* 0x000fc80007ffe1ff */
[----:B------:R-:W-:-:S13]  /*0350*/  ISETP.GE.U32.AND P0, PT, R3, R8, PT ;  /* 0x000000080300720c */ /* 0x000fda0003f06070 */
[----:B------:R-:W-:Y:S01]  /*0360*/  @P0 IMAD.IADD R3, R3, 0x1, -R8 ;  /* 0x0000000103030824 */ /* 0x000fe200078e0a08 */
[----:B------:R-:W-:-:S04]  /*0370*/  @!P1 LOP3.LUT R3, RZ, R8, RZ, 0x33, !PT ;  /* 0x00000008ff039212 */ /* 0x000fc800078e33ff */
[----:B------:R-:W-:-:S04]  /*0380*/  ISETP.NE.AND P0, PT, R3, R7, PT ;  /* 0x000000070300720c */ /* 0x000fc80003f05270 */
[----:B------:R-:W-:-:S04]  /*0390*/  SEL R0, RZ, 0x1, P0 ;  /* 0x00000001ff007807 */ /* 0x000fc80000000000 */
[----:B------:R-:W-:-:S04]  /*03a0*/  LOP3.LUT R3, R3, R0, RZ, 0x3c, !PT ;  /* 0x0000000003037212 */ /* 0x000fc800078e3cff */
[----:B------:R-:W-:-:S13]  /*03b0*/  ISETP.NE.AND P0, PT, R3, R6, PT ;  /* 0x000000060300720c */ /* 0x000fda0003f05270 */
[----:B------:R-:W-:Y:S05]  /*03c0*/  @!P0 EXIT ;  /* 0x000000000000894d */ /* 0x000fea0003800000 */
[----:B------:R-:W0:Y:S01]  /*03d0*/  LDCU.64 UR4, c[0x0][0x380] ;  /* 0x00007000ff0477ac */ /* 0x000e220008000a00 */
[----:B------:R-:W-:Y:S01]  /*03e0*/  HFMA2 R21, -RZ, RZ, 0, 0 ;  /* 0x00000000ff157431 */ /* 0x000fe200000001ff */
[----:B------:R-:W-:Y:S01]  /*03f0*/  MOV R20, 0x430 ;  /* 0x0000043000147802 */ /* 0x000fe20000000f00 */
[----:B0-----:R-:W-:Y:S02]  /*0400*/  IMAD.U32 R6, RZ, RZ, UR4 ;  /* 0x00000004ff067e24 */ /* 0x001fe4000f8e00ff */
[----:B------:R-:W-:-:S07]  /*0410*/  IMAD.U32 R7, RZ, RZ, UR5 ;  /* 0x00000005ff077e24 */ /* 0x000fce000f8e00ff */
[----:B------:R-:W-:Y:S05]  /*0420*/  CALL.REL.NOINC `($_Z6kernelPiS_S_$_Z3GCDPiS_) ;  /* 0x0000000800347944 */ /* 0x000fea0003c00000 */
[----:B------:R-:W-:Y:S01]  /*0430*/  ISETP.GE.AND P1, PT, R4, 0x3, PT ;  /* 0x000000030400780c */ /* 0x000fe20003f26270 */
[----:B------:R-:W-:Y:S01]  /*0440*/  BSSY.RECONVERGENT B0, `(.L_x_0) ;  /* 0x0000083000007945 */ /* 0x000fe20003800200 */
[----:B------:R-:W-:-:S11]  /*0450*/  PLOP3.LUT P0, PT, PT, PT, PT, 0x80, 0x8 ;  /* 0x000000000008781c */ /* 0x000fd60003f0f070 */
[----:B------:R-:W-:Y:S05]  /*0460*/  @!P1 BRA `(.L_x_1) ;  /* 0x0000000800009947 */ /* 0x000fea0003800000 */
[C---:B------:R-:W-:Y:S01]  /*0470*/  VIADD R0, R4.reuse, 0xfffffffd ;  /* 0xfffffffd04007836 */ /* 0x040fe20000000000 */
[----:B------:R-:W-:Y:S01]  /*0480*/  BSSY.RECONVERGENT B1, `(.L_x_2) ;  /* 0x0000061000017945 */ /* 0x000fe20003800200 */
[----:B------:R-:W-:Y:S02]  /*0490*/  VIADD R3, R4, 0xfffffffe ;  /* 0xfffffffe04037836 */ /* 0x000fe40000000000 */
[----:B------:R-:W-:Y:S01]  /*04a0*/  IMAD.MOV.U32 R5, RZ, RZ, 0x2 ;  /* 0x00000002ff057424 */ /* 0x000fe200078e00ff */
[----:B------:R-:W-:Y:S01]  /*04b0*/  ISETP.GE.U32.AND P0, PT, R0, 0x3, PT ;  /* 0x000000030000780c */ /* 0x000fe20003f06070 */
[----:B------:R-:W-:Y:S01]  /*04c0*/  HFMA2 R0, -RZ, RZ, 0, 0 ;  /* 0x00000000ff007431 */ /* 0x000fe200000001ff */
[----:B------:R-:W-:-:S11]  /*04d0*/  LOP3.LUT R2, R3, 0x3, RZ, 0xc0, !PT ;  /* 0x0000000303027812 */ /* 0x000fd600078ec0ff */
[----:B------:R-:W-:Y:S05]  /*04e0*/  @!P0 BRA `(.L_x_3) ;  /* 0x0000000400688947 */ /* 0x000fea0003800000 */
[----:B------:R-:W-:Y:S01]  /*04f0*/  LOP3.LUT R5, R3, 0xfffffffc, RZ, 0xc0, !PT ;  /* 0xfffffffc03057812 */ /* 0x000fe200078ec0ff */
[----:B------:R-:W-:Y:S01]  /*0500*/  BSSY.RECONVERGENT B2, `(.L_x_4) ;  /* 0x0000057000027945 */ /* 0x000fe20003800200 */
[----:B------:R-:W-:Y:S02]  /*0510*/  IMAD.MOV.U32 R0, RZ, RZ, RZ ;  /* 0x000000ffff007224 */ /* 0x000fe400078e00ff */
[----:B------:R-:W-:Y:S02]  /*0520*/  IMAD.MOV.U32 R3, RZ, RZ, 0x5 ;  /* 0x00000005ff037424 */ /* 0x000fe400078e00ff */
[----:B------:R-:W-:-:S07]  /*0530*/  IMAD.MOV R5, RZ, RZ, -R5 ;  /* 0x000000ffff057224 */ /* 0x000fce00078e0a05 */
.L_x_5:
[----:B------:R-:W0:Y:S01]  /*0540*/  I2F.U32.RP R12, R3 ;  /* 0x00000003000c7306 */ /* 0x000e220000209000 */
[C---:B------:R-:W-:Y:S01]  /*0550*/  IADD3 R7, PT, PT, R3.reuse, -0x1, RZ ;  /* 0xffffffff03077810 */ /* 0x040fe20007ffe0ff */
[C---:B------:R-:W-:Y:S01]  /*0560*/  VIADD R11, R3.reuse, 0xfffffffe ;  /* 0xfffffffe030b7836 */ /* 0x040fe20000000000 */
[C---:B------:R-:W-:Y:S01]  /*0570*/  ISETP.NE.U32.AND P4, PT, R3.reuse, RZ, PT ;  /* 0x000000ff0300720c */ /* 0x040fe20003f85070 */
[----:B------:R-:W-:Y:S01]  /*0580*/  VIADD R9, R3, 0xfffffffd ;  /* 0xfffffffd03097836 */ /* 0x000fe20000000000 */
[----:B------:R-:W-:Y:S01]  /*0590*/  IADD3 R21, PT, PT, RZ, -R7, RZ ;  /* 0x80000007ff157210 */ /* 0x000fe20007ffe0ff */
[----:B------:R-:W-:Y:S02]  /*05a0*/  IMAD.MOV R27, RZ, RZ, -R11 ;  /* 0x000000ffff1b7224 */ /* 0x000fe400078e0a0b */
[----:B------:R-:W-:Y:S01]  /*05b0*/  I2F.U32.RP R10, R7 ;  /* 0x00000007000a7306 */ /* 0x000fe20000209000 */
[----:B------:R-:W-:Y:S02]  /*05c0*/  IMAD.MOV R25, RZ, RZ, -R9 ;  /* 0x000000ffff197224 */ /* 0x000fe400078e0a09 */
[----:B------:R-:W-:-:S05]  /*05d0*/  VIADD R5, R5, 0x4 ;  /* 0x0000000405057836 */ /* 0x000fca0000000000 */
[----:B0-----:R-:W0:Y:S08]  /*05e0*/  MUFU.RCP R12, R12 ;  /* 0x0000000c000c7308 */ /* 0x001e300000001000 */
[----:B------:R-:W1:Y:S08]  /*05f0*/  I2F.U32.RP R8, R11 ;  /* 0x0000000b00087306 */ /* 0x000e700000209000 */
[----:B------:R-:W2:Y:S01]  /*0600*/  I2F.U32.RP R6, R9 ;  /* 0x0000000900067306 */ /* 0x000ea20000209000 */
[----:B0-----:R-:W-:-:S07]  /*0610*/  VIADD R18, R12, 0xffffffe ;  /* 0x0ffffffe0c127836 */ /* 0x001fce0000000000 */
[----:B------:R-:W0:Y:S08]  /*0620*/  MUFU.RCP R10, R10 ;  /* 0x0000000a000a7308 */ /* 0x000e300000001000 */
[----:B-1----:R-:W1:Y:S08]  /*0630*/  MUFU.RCP R8, R8 ;  /* 0x0000000800087308 */ /* 0x002e700000001000 */
[----:B--2---:R-:W2:Y:S01]  /*0640*/  MUFU.RCP R6, R6 ;  /* 0x0000000600067308 */ /* 0x004ea20000001000 */
[----:B0-----:R-:W-:-:S07]  /*0650*/  IADD3 R12, PT, PT, R10, 0xffffffe, RZ ;  /* 0x0ffffffe0a0c7810 */ /* 0x001fce0007ffe0ff */
[----:B------:R0:W3:Y:S01]  /*0660*/  F2I.FTZ.U32.TRUNC.NTZ R19, R18 ;  /* 0x0000001200137305 */ /* 0x0000e2000021f000 */
[----:B-1----:R-:W-:-:S07]  /*0670*/  VIADD R16, R8, 0xffffffe ;  /* 0x0ffffffe08107836 */ /* 0x002fce0000000000 */
[----:B------:R1:W4:Y:S01]  /*0680*/  F2I.FTZ.U32.TRUNC.NTZ R13, R12 ;  /* 0x0000000c000d7305 */ /* 0x000322000021f000 */
[----:B--2---:R-:W-:Y:S02]  /*0690*/  VIADD R14, R6, 0xffffffe ;  /* 0x0ffffffe060e7836 */ /* 0x004fe40000000000 */
[----:B0-----:R-:W-:Y:S02]  /*06a0*/  IMAD.MOV.U32 R18, RZ, RZ, RZ ;  /* 0x000000ffff127224 */ /* 0x001fe400078e00ff */
[----:B---3--:R-:W-:-:S03]  /*06b0*/  IMAD.MOV R6, RZ, RZ, -R19 ;  /* 0x000000ffff067224 */ /* 0x008fc600078e0a13 */
[----:B------:R-:W0:Y:S01]  /*06c0*/  F2I.FTZ.U32.TRUNC.NTZ R17, R16 ;  /* 0x0000001000117305 */ /* 0x000e22000021f000 */
[----:B-1----:R-:W-:Y:S01]  /*06d0*/  MOV R12, RZ ;  /* 0x000000ff000c7202 */ /* 0x002fe20000000f00 */
[----:B------:R-:W-:Y:S02]  /*06e0*/  IMAD R23, R6, R3, RZ ;  /* 0x0000000306177224 */ /* 0x000fe400078e02ff */
[----:B----4-:R-:W-:-:S04]  /*06f0*/  IMAD R21, R21, R13, RZ ;  /* 0x0000000d15157224 */ /* 0x010fc800078e02ff */
[----:B------:R-:W1:Y:S01]  /*0700*/  F2I.FTZ.U32.TRUNC.NTZ R15, R14 ;  /* 0x0000000e000f7305 */ /* 0x000e62000021f000 */
[----:B------:R-:W-:-:S04]  /*0710*/  IMAD.HI.U32 R19, R19, R23, R18 ;  /* 0x0000001713137227 */ /* 0x000fc800078e0012 */
[----:B------:R-:W-:-:S04]  /*0720*/  IMAD.HI.U32 R13, R13, R21, R12 ;  /* 0x000000150d0d7227 */ /* 0x000fc800078e000c */
[----:B------:R-:W-:-:S04]  /*0730*/  IMAD.HI.U32 R19, R19, R4, RZ ;  /* 0x0000000413137227 */ /* 0x000fc800078e00ff */
[----:B0-----:R-:W-:Y:S02]  /*0740*/  IMAD R23, R27, R17, RZ ;  /* 0x000000111b177224 */ /* 0x001fe400078e02ff */
[----:B-1----:R-:W-:Y:S02]  /*0750*/  IMAD R21, R25, R15, RZ ;  /* 0x0000000f19157224 */ /* 0x002fe400078e02ff */
[----:B------:R-:W-:Y:S02]  /*0760*/  IMAD.MOV.U32 R16, RZ, RZ, RZ ;  /* 0x000000ffff107224 */ /* 0x000fe400078e00ff */
[----:B------:R-:W-:Y:S02]  /*0770*/  IMAD.MOV.U32 R14, RZ, RZ, RZ ;  /* 0x000000ffff0e7224 */ /* 0x000fe400078e00ff */
[----:B------:R-:W-:-:S04]  /*0780*/  IMAD.HI.U32 R13, R13, R4, RZ ;  /* 0x000000040d0d7227 */ /* 0x000fc800078e00ff */
[----:B------:R-:W-:Y:S01]  /*0790*/  IMAD.MOV R19, RZ, RZ, -R19 ;  /* 0x000000ffff137224 */ /* 0x000fe200078e0a13 */
[----:B------:R-:W-:Y:S01]  /*07a0*/  IADD3 R13, PT, PT, -R13, RZ, RZ ;  /* 0x000000ff0d0d7210 */ /* 0x000fe20007ffe1ff */
[----:B------:R-:W-:-:S04]  /*07b0*/  IMAD.HI.U32 R17, R17, R23, R16 ;  /* 0x0000001711117227 */ /* 0x000fc800078e0010 */
[----:B------:R-:W-:-:S04]  /*07c0*/  IMAD.HI.U32 R15, R15, R21, R14 ;  /* 0x000000150f0f7227 */ /* 0x000fc800078e000e */
[----:B------:R-:W-:Y:S02]  /*07d0*/  IMAD R12, R3, R19, R4 ;  /* 0x00000013030c7224 */ /* 0x000fe400078e0204 */
[----:B------:R-:W-:-:S03]  /*07e0*/  IMAD.HI.U32 R17, R17, R4, RZ ;  /* 0x0000000411117227 */ /* 0x000fc600078e00ff */
[----:B------:R-:W-:Y:S01]  /*07f0*/  ISETP.GE.U32.AND P3, PT, R12, R3, PT ;  /* 0x000000030c00720c */ /* 0x000fe20003f66070 */
[----:B------:R-:W-:-:S04]  /*0800*/  IMAD.HI.U32 R15, R15, R4, RZ ;  /* 0x000000040f0f7227 */ /* 0x000fc800078e00ff */
[--C-:B------:R-:W-:Y:S02]  /*0810*/  IMAD R10, R7, R13, R4.reuse ;  /* 0x0000000d070a7224 */ /* 0x100fe400078e0204 */
[----:B------:R-:W-:Y:S02]  /*0820*/  IMAD.MOV R17, RZ, RZ, -R17 ;  /* 0x000000ffff117224 */ /* 0x000fe400078e0a11 */
[----:B------:R-:W-:Y:S01]  /*0830*/  IMAD.MOV R15, RZ, RZ, -R15 ;  /* 0x000000ffff0f7224 */ /* 0x000fe200078e0a0f */
[----:B------:R-:W-:Y:S01]  /*0840*/  ISETP.GE.U32.AND P2, PT, R10, R7, PT ;  /* 0x000000070a00720c */ /* 0x000fe20003f46070 */
[--C-:B------:R-:W-:Y:S02]  /*0850*/  IMAD R8, R11, R17, R4.reuse ;  /* 0x000000110b087224 */ /* 0x100fe400078e0204 */
[----:B------:R-:W-:Y:S02]  /*0860*/  IMAD R6, R9, R15, R4 ;  /* 0x0000000f09067224 */ /* 0x000fe400078e0204 */
[----:B------:R-:W-:Y:S01]  /*0870*/  @P3 IMAD.IADD R12, R12, 0x1, -R3 ;  /* 0x000000010c0c3824 */ /* 0x000fe200078e0a03 */
[----:B------:R-:W-:-:S02]  /*0880*/  ISETP.GE.U32.AND P1, PT, R8, R11, PT ;  /* 0x0000000b0800720c */ /* 0x000fc40003f26070 */
[----:B------:R-:W-:Y:S02]  /*0890*/  ISETP.GE.U32.AND P0, PT, R6, R9, PT ;  /* 0x000000090600720c */ /* 0x000fe40003f06070 */
[----:B------:R-:W-:-:S03]  /*08a0*/  ISETP.GE.U32.AND P6, PT, R12, R3, PT ;  /* 0x000000030c00720c */ /* 0x000fc60003fc6070 */
[C---:B------:R-:W-:Y:S02]  /*08b0*/  @P2 IADD3 R10, PT, PT, -R7.reuse, R10, RZ ;  /* 0x0000000a070a2210 */ /* 0x040fe40007ffe1ff */
[----:B------:R-:W-:Y:S02]  /*08c0*/  ISETP.NE.U32.AND P2, PT, R7, RZ, PT ;  /* 0x000000ff0700720c */ /* 0x000fe40003f45070 */
[----:B------:R-:W-:Y:S02]  /*08d0*/  ISETP.GE.U32.AND P5, PT, R10, R7, PT ;  /* 0x000000070a00720c */ /* 0x000fe40003fa6070 */
[----:B------:R-:W-:Y:S01]  /*08e0*/  @P1 IMAD.IADD R8, R8, 0x1, -R11 ;  /* 0x0000000108081824 */ /* 0x000fe200078e0a0b */
[----:B------:R-:W-:Y:S01]  /*08f0*/  ISETP.NE.U32.AND P1, PT, R11, RZ, PT ;  /* 0x000000ff0b00720c */ /* 0x000fe20003f25070 */
[----:B------:R-:W-:Y:S02]  /*0900*/  @P0 IMAD.IADD R6, R6, 0x1, -R9 ;  /* 0x0000000106060824 */ /* 0x000fe400078e0a09 */
[----:B------:R-:W-:Y:S01]  /*0910*/  @P6 IMAD.IADD R12, R12, 0x1, -R3 ;  /* 0x000000010c0c6824 */ /* 0x000fe200078e0a03 */
[----:B------:R-:W-:-:S02]  /*0920*/  ISETP.GE.U32.AND P3, PT, R8, R11, PT ;  /* 0x0000000b0800720c */ /* 0x000fc40003f66070 */
[----:B------:R-:W-:Y:S02]  /*0930*/  ISETP.GE.U32.AND P0, PT, R6, R9, PT ;  /* 0x000000090600720c */ /* 0x000fe40003f06070 */
[----:B------:R-:W-:Y:S02]  /*0940*/  @!P4 LOP3.LUT R12, RZ, R3, RZ, 0x33, !PT ;  /* 0x00000003ff0cc212 */ /* 0x000fe400078e33ff */
[----:B------:R-:W-:Y:S02]  /*0950*/  @P5 IADD3 R10, PT, PT, -R7, R10, RZ ;  /* 0x0000000a070a5210 */ /* 0x000fe40007ffe1ff */
[----:B------:R-:W-:Y:S02]  /*0960*/  ISETP.NE.U32.AND P6, PT, R9, RZ, PT ;  /* 0x000000ff0900720c */ /* 0x000fe40003fc5070 */
[----:B------:R-:W-:Y:S02]  /*0970*/  @!P2 LOP3.LUT R10, RZ, R7, RZ, 0x33, !PT ;  /* 0x00000007ff0aa212 */ /* 0x000fe400078e33ff */
[----:B------:R-:W-:Y:S01]  /*0980*/  ISETP.NE.AND P2, PT, R12, RZ, PT ;  /* 0x000000ff0c00720c */ /* 0x000fe20003f45270 */
[----:B------:R-:W-:Y:S01]  /*0990*/  @P3 IMAD.IADD R8, R8, 0x1, -R11 ;  /* 0x0000000108083824 */ /* 0x000fe200078e0a0b */
[----:B------:R-:W-:Y:S01]  /*09a0*/  @!P1 LOP3.LUT R8, RZ, R11, RZ, 0x33, !PT ;  /* 0x0000000bff089212 */ /* 0x000fe200078e33ff */
[----:B------:R-:W-:Y:S01]  /*09b0*/  @P0 IMAD.IADD R6, R6, 0x1, -R9 ;  /* 0x0000000106060824 */ /* 0x000fe200078e0a09 */
[----:B------:R-:W-:-:S02]  /*09c0*/  SEL R0, R0, 0x1, P2 ;  /* 0x0000000100007807 */ /* 0x000fc40001000000 */
[----:B------:R-:W-:Y:S02]  /*09d0*/  ISETP.NE.AND P2, PT, R5, RZ, PT ;  /* 0x000000ff0500720c */ /* 0x000fe40003f45270 */
[----:B------:R-:W-:Y:S02]  /*09e0*/  ISETP.NE.AND P0, PT, R10, RZ, PT ;  /* 0x000000ff0a00720c */ /* 0x000fe40003f05270 */
[----:B------:R-:W-:Y:S02]  /*09f0*/  @!P6 LOP3.LUT R6, RZ, R9, RZ, 0x33, !PT ;  /* 0x00000009ff06e212 */ /* 0x000fe400078e33ff */
[----:B------:R-:W-:Y:S02]  /*0a00*/  ISETP.NE.AND P1, PT, R8, RZ, PT ;  /* 0x000000ff0800720c */ /* 0x000fe40003f25270 */
[----:B------:R-:W-:Y:S02]  /*0a10*/  SEL R0, R0, 0x1, P0 ;  /* 0x0000000100007807 */ /* 0x000fe40000000000 */
[----:B------:R-:W-:-:S02]  /*0a20*/  ISETP.NE.AND P0, PT, R6, RZ, PT ;  /* 0x000000ff0600720c */ /* 0x000fc40003f05270 */
[----:B------:R-:W-:Y:S02]  /*0a30*/  SEL R0, R0, 0x1, P1 ;  /* 0x0000000100007807 */ /* 0x000fe40000800000 */
[----:B------:R-:W-:Y:S02]  /*0a40*/  IADD3 R3, PT, PT, R3, 0x4, RZ ;  /* 0x0000000403037810 */ /* 0x000fe40007ffe0ff */
[----:B------:R-:W-:Y:S01]  /*0a50*/  SEL R0, R0, 0x1, P0 ;  /* 0x0000000100007807 */ /* 0x000fe20000000000 */
[----:B------:R-:W-:Y:S06]  /*0a60*/  @P2 BRA `(.L_x_5) ;  /* 0xfffffff800b42947 */ /* 0x000fec000383ffff */
[----:B------:R-:W-:Y:S05]  /*0a70*/  BSYNC.RECONVERGENT B2 ;  /* 0x0000000000027941 */ /* 0x000fea0003800200 */
.L_x_4:
[----:B------:R-:W-:-:S07]  /*0a80*/  VIADD R5, R3, 0xfffffffd ;  /* 0xfffffffd03057836 */ /* 0x000fce0000000000 */
.L_x_3:
[----:B------:R-:W-:Y:S05]  /*0a90*/  BSYNC.RECONVERGENT B1 ;  /* 0x0000000000017941 */ /* 0x000fea0003800200 */
.L_x_2:
[----:B------:R-:W-:Y:S01]  /*0aa0*/  ISETP.NE.AND P0, PT, R2, RZ, PT ;  /* 0x000000ff0200720c */ /* 0x000fe20003f05270 */
[----:B------:R-:W-:-:S12]  /*0ab0*/  BSSY.RECONVERGENT B1, `(.L_x_6) ;  /* 0x000001a000017945 */ /* 0x000fd80003800200 */
[----:B------:R-:W-:Y:S05]  /*0ac0*/  @!P0 BRA `(.L_x_7) ;  /* 0x0000000000608947 */ /* 0x000fea0003800000 */
[----:B------:R-:W-:-:S07]  /*0ad0*/  IMAD.MOV R6, RZ, RZ, -R2 ;  /* 0x000000ffff067224 */ /* 0x000fce00078e0a02 */
.L_x_8:
[----:B------:R-:W0:Y:S01]  /*0ae0*/  I2F.U32.RP R7, R5 ;  /* 0x0000000500077306 */ /* 0x000e220000209000 */
[----:B------:R-:W-:Y:S01]  /*0af0*/  ISETP.NE.U32.AND P1, PT, R5, RZ, PT ;  /* 0x000000ff0500720c */ /* 0x000fe20003f25070 */
[----:B------:R-:W-:-:S06]  /*0b00*/  VIADD R6, R6, 0x1 ;  /* 0x0000000106067836 */ /* 0x000fcc0000000000 */
[----:B0-----:R-:W0:Y:S02]  /*0b10*/  MUFU.RCP R7, R7 ;  /* 0x0000000700077308 */ /* 0x001e240000001000 */
[----:B0-----:R-:W-:-:S06]  /*0b20*/  VIADD R2, R7, 0xffffffe ;  /* 0x0ffffffe07027836 */ /* 0x001fcc0000000000 */
[----:B------:R0:W1:Y:S02]  /*0b30*/  F2I.FTZ.U32.TRUNC.NTZ R3, R2 ;  /* 0x0000000200037305 */ /* 0x000064000021f000 */
[----:B0-----:R-:W-:Y:S01]  /*0b40*/  IMAD.MOV.U32 R2, RZ, RZ, RZ ;  /* 0x000000ffff027224 */ /* 0x001fe200078e00ff */
[----:B-1----:R-:W-:-:S05]  /*0b50*/  IADD3 R8, PT, PT, RZ, -R3, RZ ;  /* 0x80000003ff087210 */ /* 0x002fca0007ffe0ff */
[----:B------:R-:W-:-:S04]  /*0b60*/  IMAD R9, R8, R5, RZ ;  /* 0x0000000508097224 */ /* 0x000fc800078e02ff */
[----:B------:R-:W-:-:S06]  /*0b70*/  IMAD.HI.U32 R3, R3, R9, R2 ;  /* 0x0000000903037227 */ /* 0x000fcc00078e0002 */
[----:B------:R-:W-:-:S04]  /*0b80*/  IMAD.HI.U32 R3, R3, R4, RZ ;  /* 0x0000000403037227 */ /* 0x000fc800078e00ff */
[----:B------:R-:W-:-:S04]  /*0b90*/  IMAD.MOV R3, RZ, RZ, -R3 ;  /* 0x000000ffff037224 */ /* 0x000fc800078e0a03 */
[----:B------:R-:W-:-:S05]  /*0ba0*/  IMAD R8, R5, R3, R4 ;  /* 0x0000000305087224 */ /* 0x000fca00078e0204 */
[----:B------:R-:W-:-:S13]  /*0bb0*/  ISETP.GE.U32.AND P0, PT, R8, R5, PT ;  /* 0x000000050800720c */ /* 0x000fda0003f06070 */
[----:B------:R-:W-:-:S04]  /*0bc0*/  @P0 IADD3 R8, PT, PT, R8, -R5, RZ ;  /* 0x8000000508080210 */ /* 0x000fc80007ffe0ff */
[----:B------:R-:W-:-:S13]  /*0bd0*/  ISETP.GE.U32.AND P0, PT, R8, R5, PT ;  /* 0x000000050800720c */ /* 0x000fda0003f06070 */
[----:B------:R-:W-:Y:S01]  /*0be0*/  @P0 IMAD.IADD R8, R8, 0x1, -R5 ;  /* 0x0000000108080824 */ /* 0x000fe200078e0a05 */
[----:B------:R-:W-:Y:S02]  /*0bf0*/  @!P1 LOP3.LUT R8, RZ, R5, RZ, 0x33, !PT ;  /* 0x00000005ff089212 */ /* 0x000fe400078e33ff */
[----:B------:R-:W-:Y:S02]  /*0c00*/  ISETP.NE.AND P1, PT, R6, RZ, PT ;  /* 0x000000ff0600720c */ /* 0x000fe40003f25270 */
[----:B------:R-:W-:Y:S02]  /*0c10*/  ISETP.NE.AND P0, PT, R8, RZ, PT ;  /* 0x000000ff0800720c */ /* 0x000fe40003f05270 */
[----:B------:R-:W-:Y:S02]  /*0c20*/  IADD3 R5, PT, PT, R5, 0x1, RZ ;  /* 0x0000000105057810 */ /* 0x000fe40007ffe0ff */
[----:B------:R-:W-:-:S07]  /*0c30*/  SEL R0, R0, 0x1, P0 ;  /* 0x0000000100007807 */ /* 0x000fce0000000000 */
[----:B------:R-:W-:Y:S05]  /*0c40*/  @P1 BRA `(.L_x_8) ;  /* 0xfffffffc00a41947 */ /* 0x000fea000383ffff */
.L_x_7:
[----:B------:R-:W-:Y:S05]  /*0c50*/  BSYNC.RECONVERGENT B1 ;  /* 0x0000000000017941 */ /* 0x000fea0003800200 */
.L_x_6:
[----:B------:R-:W-:-:S13]  /*0c60*/  ISETP.EQ.AND P0, PT, R0, RZ, PT ;  /* 0x000000ff0000720c */ /* 0x000fda0003f02270 */
.L_x_1:
[----:B------:R-:W-:Y:S05]  /*0c70*/  BSYNC.RECONVERGENT B0 ;  /* 0x0000000000007941 */ /* 0x000fea0003800200 */
.L_x_0:
[----:B------:R-:W-:-:S13]  /*0c80*/  ISETP.EQ.OR P0, PT, R4, 0x1, !P0 ;  /* 0x000000010400780c */ /* 0x000fda0004702670 */
[----:B------:R-:W-:Y:S05]  /*0c90*/  @P0 EXIT ;  /* 0x000000000000094d */ /* 0x000fea0003800000 */
[----:B------:R-:W0:Y:S08]  /*0ca0*/  LDC.64 R2, c[0x0][0x390] ;  /* 0x0000e400ff027b82 */ /* 0x000e300000000a00 */
[----:B------:R-:W1:Y:S01]  /*0cb0*/  LDC.64 R6, c[0x0][0x388] ;  /* 0x0000e200ff067b82 */ /* 0x000e620000000a00 */
[----:B0-----:R-:W1:Y:S02]  /*0cc0*/  LDG.E R3, desc[UR36][R2.64] ;  /* 0x0000002402037981 */ /* 0x001e64000c1e1900 */
[----:B-1----:R-:W-:-:S05]  /*0cd0*/  IMAD.WIDE R6, R3, 0x4, R6 ;  /* 0x0000000403067825 */ /* 0x002fca00078e0206 */
[----:B------:R-:W-:Y:S01]  /*0ce0*/  STG.E desc[UR36][R6.64], R4 ;  /* 0x0000000406007986 */ /* 0x000fe2000c101924 */
[----:B------:R-:W-:Y:S05]  /*0cf0*/  EXIT ;  /* 0x000000000000794d */ /* 0x000fea0003800000 */
        .type           $_Z6kernelPiS_S_$_Z3GCDPiS_,@function
        .size           $_Z6kernelPiS_S_$_Z3GCDPiS_,(.L_x_13 - $_Z6kernelPiS_S_$_Z3GCDPiS_)
$_Z6kernelPiS_S_$_Z3GCDPiS_:
[----:B------:R-:W-:Y:S01]  /*0d00*/  VIADD R1, R1, 0xfffffff0 ;  /* 0xfffffff001017836 */ /* 0x000fe20000000000 */
[----:B------:R-:W-:Y:S01]  /*0d10*/  MOV R8, R6 ;  /* 0x0000000600087202 */ /* 0x000fe20000000f00 */
[----:B------:R-:W-:Y:S02]  /*0d20*/  IMAD.MOV.U32 R9, RZ, RZ, R7 ;  /* 0x000000ffff097224 */ /* 0x000fe400078e0007 */
[----:B------:R-:W-:Y:S01]  /*0d30*/  IMAD.MOV.U32 R7, RZ, RZ, R5 ;  /* 0x000000ffff077224 */ /* 0x000fe200078e0005 */
[----:B------:R-:W-:Y:S01]  /*0d40*/  STL [R1+0xc], R21 ;  /* 0x00000c1501007387 */ /* 0x000fe20000100800 */
[----:B------:R-:W-:-:S03]  /*0d50*/  IMAD.MOV.U32 R6, RZ, RZ, R4 ;  /* 0x000000ffff067224 */ /* 0x000fc600078e0004 */
[----:B------:R-:W-:Y:S04]  /*0d60*/  STL [R1+0x8], R20 ;  /* 0x0000081401007387 */ /* 0x000fe80000100800 */
[----:B------:R0:W-:Y:S02]  /*0d70*/  STL [R1+0x4], R2 ;  /* 0x0000040201007387 */ /* 0x0001e40000100800 */
[----:B0-----:R-:W0:Y:S05]  /*0d80*/  BMOV.32.CLEAR R2, B6 ;  /* 0x0000000006027355 */ /* 0x001e2a0000100000 */
[----:B------:R-:W1:Y:S02]  /*0d90*/  LDCU UR4, c[0x0][0x2f8] ;  /* 0x00005f00ff0477ac */ /* 0x000e640008000800 */
[----:B-1----:R-:W-:-:S05]  /*0da0*/  IADD3 R0, PT, PT, R6, -UR4, RZ ;  /* 0x8000000406007c10 */ /* 0x002fca000fffe0ff */
[----:B------:R-:W2:Y:S01]  /*0db0*/  LDL R12, [R0] ;  /* 0x00000000000c7983 */ /* 0x000ea20000100800 */
[----:B------:R-:W1:Y:S01]  /*0dc0*/  LDCU UR5, c[0x0][0x2fc] ;  /* 0x00005f80ff0577ac */ /* 0x000e620008000800 */
[----:B------:R-:W3:Y:S01]  /*0dd0*/  LDC.64 R10, c[0x0][0x358] ;  /* 0x0000d600ff0a7b82 */ /* 0x000ee20000000a00 */
[----:B------:R-:W-:Y:S01]  /*0de0*/  IADD3 R4, P1, PT, R1, UR4, RZ ;  /* 0x0000000401047c10 */ /* 0x000fe2000ff3e0ff */
[----:B------:R-:W-:Y:S04]  /*0df0*/  BSSY.RECONVERGENT B6, `(.L_x_9) ;  /* 0x0000023000067945 */ /* 0x000fe80003800200 */
[----:B-1----:R-:W-:Y:S01]  /*0e00*/  IMAD.X R5, RZ, RZ, UR5, P1 ;  /* 0x00000005ff057e24 */ /* 0x002fe200088e06ff */
[----:B--2---:R-:W-:-:S13]  /*0e10*/  ISETP.NE.AND P0, PT, R12, RZ, PT ;  /* 0x000000ff0c00720c */ /* 0x004fda0003f05270 */
[----:B0--3--:R-:W-:Y:S05]  /*0e20*/  @P0 BRA `(.L_x_10) ;  /* 0x0000000000100947 */ /* 0x009fea0003800000 */
[----:B------:R-:W-:Y:S02]  /*0e30*/  R2UR UR4, R10 ;  /* 0x000000000a0472ca */ /* 0x000fe400000e0000 */
[----:B------:R-:W-:-:S13]  /*0e40*/  R2UR UR5, R11 ;  /* 0x000000000b0572ca */ /* 0x000fda00000e0000 */
[----:B------:R0:W5:Y:S01]  /*0e50*/  LD.E R4, desc[UR4][R8.64] ;  /* 0x0000000408047980 */ /* 0x000162000c101900 */
[----:B------:R-:W-:Y:S05]  /*0e60*/  BRA `(.L_x_11) ;  /* 0x00000000006c7947 */ /* 0x000fea0003800000 */
.L_x_10:
[----:B------:R-:W-:Y:S02]  /*0e70*/  R2UR UR4, R10 ;  /* 0x000000000a0472ca */ /* 0x000fe400000e0000 */
[----:B------:R-:W-:-:S13]  /*0e80*/  R2UR UR5, R11 ;  /* 0x000000000b0572ca */ /* 0x000fda00000e0000 */
[----:B------:R0:W2:Y:S01]  /*0e90*/  LD.E R9, desc[UR4][R8.64] ;  /* 0x0000000408097980 */ /* 0x0000a2000c101900 */
[-C--:B------:R-:W-:Y:S01]  /*0ea0*/  IABS R3, R12.reuse ;  /* 0x0000000c00037213 */ /* 0x080fe20000000000 */
[----:B------:R-:W-:Y:S01]  /*0eb0*/  HFMA2 R21, -RZ, RZ, 0, 0 ;  /* 0x00000000ff157431 */ /* 0x000fe200000001ff */
[----:B------:R-:W-:Y:S02]  /*0ec0*/  IABS R12, R12 ;  /* 0x0000000c000c7213 */ /* 0x000fe40000000000 */
[----:B------:R-:W1:Y:S01]  /*0ed0*/  I2F.RP R0, R3 ;  /* 0x0000000300007306 */ /* 0x000e620000209400 */
[----:B------:R-:W-:Y:S02]  /*0ee0*/  MOV R20, 0x1020 ;  /* 0x0000102000147802 */ /* 0x000fe40000000f00 */
[----:B0-----:R-:W-:-:S05]  /*0ef0*/  IMAD.MOV R8, RZ, RZ, -R12 ;  /* 0x000000ffff087224 */ /* 0x001fca00078e0a0c */
[----:B-1----:R-:W0:Y:S02]  /*0f00*/  MUFU.RCP R0, R0 ;  /* 0x0000000000007308 */ /* 0x002e240000001000 */
[----:B0-----:R-:W-:-:S06]  /*0f10*/  VIADD R10, R0, 0xffffffe ;  /* 0x0ffffffe000a7836 */ /* 0x001fcc0000000000 */
[----:B------:R0:W1:Y:S02]  /*0f20*/  F2I.FTZ.U32.TRUNC.NTZ R11, R10 ;  /* 0x0000000a000b7305 */ /* 0x000064000021f000 */
[----:B0-----:R-:W-:Y:S01]  /*0f30*/  IMAD.MOV.U32 R10, RZ, RZ, RZ ;  /* 0x000000ffff0a7224 */ /* 0x001fe200078e00ff */
[----:B-1----:R-:W-:-:S05]  /*0f40*/  IADD3 R14, PT, PT, RZ, -R11, RZ ;  /* 0x8000000bff0e7210 */ /* 0x002fca0007ffe0ff */
[----:B------:R-:W-:-:S04]  /*0f50*/  IMAD R13, R14, R3, RZ ;  /* 0x000000030e0d7224 */ /* 0x000fc800078e02ff */
[----:B------:R-:W-:Y:S01]  /*0f60*/  IMAD.HI.U32 R11, R11, R13, R10 ;  /* 0x0000000d0b0b7227 */ /* 0x000fe200078e000a */
[----:B--2---:R-:W-:Y:S02]  /*0f70*/  IABS R0, R9 ;  /* 0x0000000900007213 */ /* 0x004fe40000000000 */
[----:B------:R-:W-:-:S03]  /*0f80*/  ISETP.GE.AND P1, PT, R9, RZ, PT ;  /* 0x000000ff0900720c */ /* 0x000fc60003f26270 */
[----:B------:R-:W-:-:S04]  /*0f90*/  IMAD.HI.U32 R11, R11, R0, RZ ;  /* 0x000000000b0b7227 */ /* 0x000fc800078e00ff */
[----:B------:R-:W-:-:S05]  /*0fa0*/  IMAD R0, R11, R8, R0 ;  /* 0x000000080b007224 */ /* 0x000fca00078e0200 */
[----:B------:R-:W-:-:S13]  /*0fb0*/  ISETP.GT.U32.AND P0, PT, R3, R0, PT ;  /* 0x000000000300720c */ /* 0x000fda0003f04070 */
[----:B------:R-:W-:-:S04]  /*0fc0*/  @!P0 IADD3 R0, PT, PT, R0, -R3, RZ ;  /* 0x8000000300008210 */ /* 0x000fc80007ffe0ff */
[----:B------:R-:W-:-:S13]  /*0fd0*/  ISETP.GT.U32.AND P0, PT, R3, R0, PT ;  /* 0x000000000300720c */ /* 0x000fda0003f04070 */
[----:B------:R-:W-:-:S04]  /*0fe0*/  @!P0 IMAD.IADD R0, R0, 0x1, -R3 ;  /* 0x0000000100008824 */ /* 0x000fc800078e0a03 */
[----:B------:R-:W-:-:S05]  /*0ff0*/  @!P1 IMAD.MOV R0, RZ, RZ, -R0 ;  /* 0x000000ffff009224 */ /* 0x000fca00078e0a00 */
[----:B------:R0:W-:Y:S02]  /*1000*/  STL [R1], R0 ;  /* 0x0000000001007387 */ /* 0x0001e40000100800 */
[----:B0-----:R-:W-:Y:S05]  /*1010*/  CALL.REL.NOINC `($_Z6kernelPiS_S_$_Z3GCDPiS_) ;  /* 0xfffffffc00387944 */ /* 0x001fea0003c3ffff */
.L_x_11:
[----:B------:R-:W-:Y:S05]  /*1020*/  BSYNC.RECONVERGENT B6 ;  /* 0x0000000000067941 */ /* 0x000fea0003800200 */
.L_x_9:
[----:B------:R-:W0:Y:S01]  /*1030*/  LDL R20, [R1+0x8] ;  /* 0x0000080001147983 */ /* 0x000e220000100800 */
[----:B------:R1:W-:Y:S05]  /*1040*/  BMOV.32 B6, R2 ;  /* 0x0000000206007356 */ /* 0x0003ea0000000000 */
[----:B------:R-:W0:Y:S04]  /*1050*/  LDL R21, [R1+0xc] ;  /* 0x00000c0001157983 */ /* 0x000e280000100800 */
[----:B-1----:R1:W0:Y:S02]  /*1060*/  LDL R2, [R1+0x4] ;  /* 0x0000040001027983 */ /* 0x0022240000100800 */
[----:B-1----:R-:W-:Y:S01]  /*1070*/  VIADD R1, R1, 0x10 ;  /* 0x0000001001017836 */ /* 0x002fe20000000000 */
[----:B0----5:R-:W-:Y:S06]  /*1080*/  RET.REL.NODEC R20 `(_Z6kernelPiS_S_) ;  /* 0xffffffec14dc7950 */ /* 0x021fec0003c3ffff */
.L_x_12:
[----:B------:R-:W-:-:S00]  /*1090*/  BRA `(.L_x_12) ;  /* 0xfffffffc00fc7947 */ /* 0x000fc0000383ffff */
[----:B------:R-:W-:-:S00]  /*10a0*/  NOP ;  /* 0x0000000000007918 */ /* 0x000fc00000000000 */
        /* <DEDUP_REMOVED lines=13> */
.L_x_13:


//--------------------- .nv.shared.reserved.0     --------------------------
	.section	.nv.shared.reserved.0,"aw",@nobits
	.weak		__nv_reservedSMEM_offset_0_alias
	.size		__nv_reservedSMEM_offset_0_alias, 0, 64
	.other		__nv_reservedSMEM_offset_0_alias,@"STO_CUDA_RESERVED_SHARED STV_DEFAULT"
__nv_reservedSMEM_offset_0_alias:
	.zero		0
	.zero		64


//--------------------- .nv.constant0._Z6kernelPiS_S_ --------------------------
	.section	.nv.constant0._Z6kernelPiS_S_,"a",@progbits
	.sectionflags	@""
	.align	4
.nv.constant0._Z6kernelPiS_S_:
	.zero		920


//--------------------- SYMBOLS --------------------------

	.type		.nv.reservedSmem.offset0,@object
	.size		.nv.reservedSmem.offset0,0x4
